//
// Generated by NVIDIA NVVM Compiler
//
// Compiler Build ID: CL-36424714
// Cuda compilation tools, release 13.0, V13.0.88
// Based on NVVM 20.0.0
//

.version 9.0
.target sm_100
.address_size 64

	// .globl	_Z12helloFromGPUv
.extern .func  (.param .b32 func_retval0) vprintf
(
	.param .b64 vprintf_param_0,
	.param .b64 vprintf_param_1
)
;
.global .align 1 .b8 $str[33] = {72, 101, 108, 108, 111, 32, 119, 111, 114, 108, 100, 32, 102, 114, 111, 109, 32, 71, 80, 85, 32, 116, 104, 114, 101, 97, 100, 32, 37, 100, 33, 10};

.visible .entry _Z12helloFromGPUv()
{
	.local .align 8 .b8 	__local_depot0[16];
	.reg .b64 	%SP;
	.reg .b64 	%SPL;
	.reg .b32 	%r<6>;
	.reg .b64 	%rd<5>;

	mov.u64 	%SPL, __local_depot0;
	cvta.local.u64 	%SP, %SPL;
	add.u64 	%rd1, %SP, 0;
	add.u64 	%rd2, %SPL, 0;
	mov.u32 	%r1, %tid.x;
	mov.u32 	%r2, %tid.y;
	mov.u32 	%r3, %tid.z;
	st.local.v2.u32 	[%rd2], {%r1, %r2};
	st.local.u32 	[%rd2+8], %r3;
	mov.u64 	%rd3, $str;
	cvta.global.u64 	%rd4, %rd3;
	{ // callseq 0, 0
	.param .b64 param0;
	st.param.b64 	[param0], %rd4;
	.param .b64 param1;
	st.param.b64 	[param1], %rd1;
	.param .b32 retval0;
	call.uni (retval0), 
	vprintf, 
	(
	param0, 
	param1
	);
	ld.param.b32 	%r4, [retval0];
	} // callseq 0
	ret;

}


// ===== COMPILED SASS (sm_100) =====

	.target	sm_100

	.elftype	@"ET_EXEC"


//--------------------- .note.nv.tkinfo           --------------------------
	.section	.note.nv.tkinfo,"",@"SHT_NOTE"
	.sectionflags	@"SHF_NOTE_NV_TKINFO"
	.tkinfo
        /*0018*/ 	.word	0x00000002
        /*0030*/ 	.string	""
        /*0030*/ 	.string	"ptxas"
        /*0030*/ 	.string	"Cuda compilation tools, release 13.0, V13.0.88"
        /*0030*/ 	.string	"Build cuda_13.0.r13.0/compiler.36424714_0"
        /*0030*/ 	.string	"-arch sm_100 -m 64 "



//--------------------- .note.nv.cuinfo           --------------------------
	.section	.note.nv.cuinfo,"",@"SHT_NOTE"
	.sectionflags	@"SHF_NOTE_NV_CUINFO"
        /*0018*/ 	.short	0x0002
        /*001a*/ 	.short	0x0064
        /*001c*/ 	.short	0x0082
	.zero		2


//--------------------- .nv.info                  --------------------------
	.section	.nv.info,"",@"SHT_CUDA_INFO"
	.align	4


	//----- nvinfo : EIATTR_REGCOUNT
	.align		4
        /*0000*/ 	.byte	0x04, 0x2f
        /*0002*/ 	.short	(.L_2 - .L_1)
	.align		4
.L_1:
        /*0004*/ 	.word	index@(_Z12helloFromGPUv)
        /*0008*/ 	.word	0x00000018


	//----- nvinfo : EIATTR_FRAME_SIZE
	.align		4
.L_2:
        /*000c*/ 	.byte	0x04, 0x11
        /*000e*/ 	.short	(.L_4 - .L_3)
	.align		4
.L_3:
        /*0010*/ 	.word	index@(_Z12helloFromGPUv)
        /*0014*/ 	.word	0x00000010


	//----- nvinfo : EIATTR_MIN_STACK_SIZE
	.align		4
.L_4:
        /*0018*/ 	.byte	0x04, 0x12
        /*001a*/ 	.short	(.L_6 - .L_5)
	.align		4
.L_5:
        /*001c*/ 	.word	index@(_Z12helloFromGPUv)
        /*0020*/ 	.word	0x00000010
.L_6:


//--------------------- .nv.compat                --------------------------
	.section	.nv.compat,"",@"SHT_CUDA_COMPAT_INFO"
	.align	4
        /*0000*/ 	.byte	0x02, 0x09, 0x00, 0x00, 0x02, 0x02, 0x01, 0x00, 0x02, 0x05, 0x05, 0x00, 0x03, 0x07, 0x01, 0x01
        /*0010*/ 	.byte	0x02, 0x03, 0x00, 0x00, 0x02, 0x06, 0x01, 0x00, 0x04, 0x0b, 0x08, 0x00, 0x09, 0x00, 0x00, 0x00
        /*0020*/ 	.byte	0x00, 0x00, 0x00, 0x00


//--------------------- .nv.info._Z12helloFromGPUv --------------------------
	.section	.nv.info._Z12helloFromGPUv,"",@"SHT_CUDA_INFO"
	.sectionflags	@""
	.align	4


	//----- nvinfo : EIATTR_CUDA_API_VERSION
	.align		4
        /*0000*/ 	.byte	0x04, 0x37
        /*0002*/ 	.short	(.L_8 - .L_7)
.L_7:
        /*0004*/ 	.word	0x00000082


	//----- nvinfo : EIATTR_SPARSE_MMA_MASK
	.align		4
.L_8:
        /*0008*/ 	.byte	0x03, 0x50
        /*000a*/ 	.short	0x0000


	//----- nvinfo : EIATTR_MAXREG_COUNT
	.align		4
        /*000c*/ 	.byte	0x03, 0x1b
        /*000e*/ 	.short	0x00ff


	//----- nvinfo : EIATTR_EXTERNS
	.align		4
        /*0010*/ 	.byte	0x04, 0x0f
        /*0012*/ 	.short	(.L_10 - .L_9)


	//   ....[0]....
	.align		4
.L_9:
        /*0014*/ 	.word	index@(vprintf)


	//----- nvinfo : EIATTR_MERCURY_ISA_VERSION
	.align		4
.L_10:
        /*0018*/ 	.byte	0x03, 0x5f
        /*001a*/ 	.short	0x0101


	//----- nvinfo : EIATTR_VRC_CTA_INIT_COUNT
	.align		4
        /*001c*/ 	.byte	0x02, 0x4a
	.zero		1
	.zero		1


	//----- nvinfo : EIATTR_SYSCALL_OFFSETS
	.align		4
        /*0020*/ 	.byte	0x04, 0x46
        /*0022*/ 	.short	(.L_12 - .L_11)


	//   ....[0]....
.L_11:
        /*0024*/ 	.word	0x00000110


	//----- nvinfo : EIATTR_EXIT_INSTR_OFFSETS
	.align		4
.L_12:
        /*0028*/ 	.byte	0x04, 0x1c
        /*002a*/ 	.short	(.L_14 - .L_13)


	//   ....[0]....
.L_13:
        /*002c*/ 	.word	0x00000120


	//----- nvinfo : EIATTR_SW_WAR
	.align		4
.L_14:
        /*0030*/ 	.byte	0x04, 0x36
        /*0032*/ 	.short	(.L_16 - .L_15)
.L_15:
        /*0034*/ 	.word	0x00000008
.L_16:


//--------------------- .nv.callgraph             --------------------------
	.section	.nv.callgraph,"",@"SHT_CUDA_CALLGRAPH"
	.align	4
	.sectionentsize	8
	.align		4
        /*0000*/ 	.word	0x00000000
	.align		4
        /*0004*/ 	.word	0xffffffff
	.align		4
        /*0008*/ 	.word	index@(_Z12helloFromGPUv)
	.align		4
        /*000c*/ 	.word	index@(vprintf)
	.align		4
        /*0010*/ 	.word	0x00000000
	.align		4
        /*0014*/ 	.word	0xfffffffe
	.align		4
        /*0018*/ 	.word	0x00000000
	.align		4
        /*001c*/ 	.word	0xfffffffd
	.align		4
        /*0020*/ 	.word	0x00000000
	.align		4
        /*0024*/ 	.word	0xfffffffc


//--------------------- .nv.constant4             --------------------------
	.section	.nv.constant4,"a",@progbits
	.align	8
	.align		8
.nv.constant4:
        /*0000*/ 	.dword	vprintf
	.align		8
        /*0008*/ 	.dword	$str


//--------------------- .text._Z12helloFromGPUv   --------------------------
	.section	.text._Z12helloFromGPUv,"ax",@progbits
	.align	128
        .global         _Z12helloFromGPUv
        .type           _Z12helloFromGPUv,@function
        .size           _Z12helloFromGPUv,(.L_x_2 - _Z12helloFromGPUv)
        .other          _Z12helloFromGPUv,@"STO_CUDA_ENTRY STV_DEFAULT"
_Z12helloFromGPUv:
.text._Z12helloFromGPUv:
[----:B------:R-:W0:Y:S01]  /*0000*/  LDC R1, c[0x0][0x37c] ;  /* 0x0000df00ff017b82 */ /* 0x000e220000000800 */
[----:B------:R-:W1:Y:S01]  /*0010*/  S2R R8, SR_TID.X ;  /* 0x0000000000087919 */ /* 0x000e620000002100 */
[----:B0-----:R-:W-:Y:S01]  /*0020*/  VIADD R1, R1, 0xfffffff0 ;  /* 0xfffffff001017836 */ /* 0x001fe20000000000 */
[----:B------:R-:W-:Y:S01]  /*0030*/  MOV R0, 0x0 ;  /* 0x0000000000007802 */ /* 0x000fe20000000f00 */
[----:B------:R-:W0:Y:S01]  /*0040*/  LDCU UR4, c[0x0][0x2f8] ;  /* 0x00005f00ff0477ac */ /* 0x000e220008000800 */
[----:B------:R-:W1:Y:S03]  /*0050*/  S2R R9, SR_TID.Y ;  /* 0x0000000000097919 */ /* 0x000e660000002200 */
[----:B------:R2:W3:Y:S01]  /*0060*/  LDC.64 R2, c[0x4][R0] ;  /* 0x0100000000027b82 */ /* 0x0004e20000000a00 */
[----:B------:R-:W4:Y:S01]  /*0070*/  LDCU.64 UR6, c[0x4][0x8] ;  /* 0x01000100ff0677ac */ /* 0x000f220008000a00 */
[----:B------:R-:W5:Y:S01]  /*0080*/  S2R R10, SR_TID.Z ;  /* 0x00000000000a7919 */ /* 0x000f620000002300 */
[----:B------:R-:W2:Y:S01]  /*0090*/  LDCU UR5, c[0x0][0x2fc] ;  /* 0x00005f80ff0577ac */ /* 0x000ea20008000800 */
[----:B0-----:R-:W-:Y:S01]  /*00a0*/  IADD3 R6, P0, PT, R1, UR4, RZ ;  /* 0x0000000401067c10 */ /* 0x001fe2000ff1e0ff */
[----:B----4-:R-:W-:Y:S01]  /*00b0*/  IMAD.U32 R4, RZ, RZ, UR6 ;  /* 0x00000006ff047e24 */ /* 0x010fe2000f8e00ff */
[----:B------:R-:W-:-:S03]  /*00c0*/  MOV R5, UR7 ;  /* 0x0000000700057c02 */ /* 0x000fc60008000f00 */
[----:B--2---:R-:W-:Y:S01]  /*00d0*/  IMAD.X R7, RZ, RZ, UR5, P0 ;  /* 0x00000005ff077e24 */ /* 0x004fe200080e06ff */
[----:B-1----:R0:W-:Y:S04]  /*00e0*/  STL.64 [R1], R8 ;  /* 0x0000000801007387 */ /* 0x0021e80000100a00 */
[----:B-----5:R0:W-:Y:S03]  /*00f0*/  STL [R1+0x8], R10 ;  /* 0x0000080a01007387 */ /* 0x0201e60000100800 */
[----:B------:R-:W-:-:S07]  /*0100*/  LEPC R20, `(.L_x_0) ;  /* 0x000000001014794e */ /* 0x000fce0000000000 */
[----:B0--3--:R-:W-:Y:S05]  /*0110*/  CALL.ABS.NOINC R2 ;  /* 0x0000000002007343 */ /* 0x009fea0003c00000 */
.L_x_0:
[----:B------:R-:W-:Y:S05]  /*0120*/  EXIT ;  /* 0x000000000000794d */ /* 0x000fea0003800000 */
.L_x_1:
[----:B------:R-:W-:-:S00]  /*0130*/  BRA `(.L_x_1) ;  /* 0xfffffffc00fc7947 */ /* 0x000fc0000383ffff */
[----:B------:R-:W-:-:S00]  /*0140*/  NOP ;  /* 0x0000000000007918 */ /* 0x000fc00000000000 */
        /* <DEDUP_REMOVED lines=11> */
.L_x_2:


//--------------------- .nv.global.init           --------------------------
	.section	.nv.global.init,"aw",@progbits
.nv.global.init:
	.type		$str,@object
	.size		$str,(.L_0 - $str)
$str:
        /*0000*/ 	.byte	0x48, 0x65, 0x6c, 0x6c, 0x6f, 0x20, 0x77, 0x6f, 0x72, 0x6c, 0x64, 0x20, 0x66, 0x72, 0x6f, 0x6d
        /*0010*/ 	.byte	0x20, 0x47, 0x50, 0x55, 0x20, 0x74, 0x68, 0x72, 0x65, 0x61, 0x64, 0x20, 0x25, 0x64, 0x21, 0x0a
        /*0020*/ 	.byte	0x00
.L_0:


//--------------------- .nv.shared.reserved.0     --------------------------
	.section	.nv.shared.reserved.0,"aw",@nobits
	.weak		__nv_reservedSMEM_offset_0_alias
	.size		__nv_reservedSMEM_offset_0_alias, 0, 64
	.other		__nv_reservedSMEM_offset_0_alias,@"STO_CUDA_RESERVED_SHARED STV_DEFAULT"
__nv_reservedSMEM_offset_0_alias:
	.zero		0
	.zero		64


//--------------------- .nv.constant0._Z12helloFromGPUv --------------------------
	.section	.nv.constant0._Z12helloFromGPUv,"a",@progbits
	.sectionflags	@""
	.align	4
.nv.constant0._Z12helloFromGPUv:
	.zero		896


//--------------------- SYMBOLS --------------------------

	.type		.nv.reservedSmem.offset0,@object
	.size		.nv.reservedSmem.offset0,0x4
	.type		vprintf,@function
